	.headerflags	@"EF_CUDA_TEXMODE_UNIFIED EF_CUDA_64BIT_ADDRESS EF_CUDA_ACCELERATORS EF_CUDA_SM90 EF_CUDA_VIRTUAL_SM(EF_CUDA_SM90)"
	.elftype	@"ET_EXEC"


//--------------------- .nv.info                  --------------------------
	.section	.nv.info,"",@"SHT_CUDA_INFO"
	.align	4


	//----- nvinfo : EIATTR_REGCOUNT
	.align		4
        /*0000*/ 	.byte	0x04, 0x2f
        /*0002*/ 	.short	(.L_3 - .L_2)
	.align		4
.L_2:
        /*0004*/ 	.word	index@(triton_poi_fused__native_batch_norm_legit_no_training_27)
        /*0008*/ 	.word	0x00000012


	//----- nvinfo : EIATTR_MIN_STACK_SIZE
	.align		4
.L_3:
        /*000c*/ 	.byte	0x04, 0x12
        /*000e*/ 	.short	(.L_5 - .L_4)
	.align		4
.L_4:
        /*0010*/ 	.word	index@(triton_poi_fused__native_batch_norm_legit_no_training_27)
        /*0014*/ 	.word	0x00000000


	//----- nvinfo : EIATTR_FRAME_SIZE
	.align		4
.L_5:
        /*0018*/ 	.byte	0x04, 0x11
        /*001a*/ 	.short	(.L_7 - .L_6)
	.align		4
.L_6:
        /*001c*/ 	.word	index@(triton_poi_fused__native_batch_norm_legit_no_training_27)
        /*0020*/ 	.word	0x00000000


	//----- nvinfo : EIATTR_MIN_STACK_SIZE
	.align		4
.L_7:
        /*0024*/ 	.byte	0x04, 0x12
        /*0026*/ 	.short	(.L_9 - .L_8)
	.align		4
.L_8:
        /*0028*/ 	.word	index@(triton_poi_fused__native_batch_norm_legit_no_training_27)
        /*002c*/ 	.word	0x00000000
.L_9:


//--------------------- .nv.info.triton_poi_fused__native_batch_norm_legit_no_training_27 --------------------------
	.section	.nv.info.triton_poi_fused__native_batch_norm_legit_no_training_27,"",@"SHT_CUDA_INFO"
	.sectionflags	@""
	.align	4


	//----- nvinfo : EIATTR_CUDA_API_VERSION
	.align		4
        /*0000*/ 	.byte	0x04, 0x37
        /*0002*/ 	.short	(.L_11 - .L_10)
.L_10:
        /*0004*/ 	.word	0x0000007c


	//----- nvinfo : EIATTR_KPARAM_INFO
	.align		4
.L_11:
        /*0008*/ 	.byte	0x04, 0x17
        /*000a*/ 	.short	(.L_13 - .L_12)
.L_12:
        /*000c*/ 	.word	0x00000000
        /*0010*/ 	.short	0x0006
        /*0012*/ 	.short	0x0030
        /*0014*/ 	.byte	0x00, 0xf0, 0x11, 0x00


	//----- nvinfo : EIATTR_KPARAM_INFO
	.align		4
.L_13:
        /*0018*/ 	.byte	0x04, 0x17
        /*001a*/ 	.short	(.L_15 - .L_14)
.L_14:
        /*001c*/ 	.word	0x00000000
        /*0020*/ 	.short	0x0005
        /*0022*/ 	.short	0x0028
        /*0024*/ 	.byte	0x00, 0xf4, 0x21, 0x00


	//----- nvinfo : EIATTR_KPARAM_INFO
	.align		4
.L_15:
        /*0028*/ 	.byte	0x04, 0x17
        /*002a*/ 	.short	(.L_17 - .L_16)
.L_16:
        /*002c*/ 	.word	0x00000000
        /*0030*/ 	.short	0x0004
        /*0032*/ 	.short	0x0020
        /*0034*/ 	.byte	0x00, 0xf4, 0x21, 0x00


	//----- nvinfo : EIATTR_KPARAM_INFO
	.align		4
.L_17:
        /*0038*/ 	.byte	0x04, 0x17
        /*003a*/ 	.short	(.L_19 - .L_18)
.L_18:
        /*003c*/ 	.word	0x00000000
        /*0040*/ 	.short	0x0003
        /*0042*/ 	.short	0x0018
        /*0044*/ 	.byte	0x00, 0xf4, 0x21, 0x00


	//----- nvinfo : EIATTR_KPARAM_INFO
	.align		4
.L_19:
        /*0048*/ 	.byte	0x04, 0x17
        /*004a*/ 	.short	(.L_21 - .L_20)
.L_20:
        /*004c*/ 	.word	0x00000000
        /*0050*/ 	.short	0x0002
        /*0052*/ 	.short	0x0010
        /*0054*/ 	.byte	0x00, 0xf4, 0x21, 0x00


	//----- nvinfo : EIATTR_KPARAM_INFO
	.align		4
.L_21:
        /*0058*/ 	.byte	0x04, 0x17
        /*005a*/ 	.short	(.L_23 - .L_22)
.L_22:
        /*005c*/ 	.word	0x00000000
        /*0060*/ 	.short	0x0001
        /*0062*/ 	.short	0x0008
        /*0064*/ 	.byte	0x00, 0xf4, 0x21, 0x00


	//----- nvinfo : EIATTR_KPARAM_INFO
	.align		4
.L_23:
        /*0068*/ 	.byte	0x04, 0x17
        /*006a*/ 	.short	(.L_25 - .L_24)
.L_24:
        /*006c*/ 	.word	0x00000000
        /*0070*/ 	.short	0x0000
        /*0072*/ 	.short	0x0000
        /*0074*/ 	.byte	0x00, 0xf4, 0x21, 0x00


	//----- nvinfo : EIATTR_SPARSE_MMA_MASK
	.align		4
.L_25:
        /*0078*/ 	.byte	0x03, 0x50
        /*007a*/ 	.short	0x0000


	//----- nvinfo : EIATTR_MAXREG_COUNT
	.align		4
        /*007c*/ 	.byte	0x03, 0x1b
        /*007e*/ 	.short	0x00ff


	//----- nvinfo : EIATTR_EXIT_INSTR_OFFSETS
	.align		4
        /*0080*/ 	.byte	0x04, 0x1c
        /*0082*/ 	.short	(.L_27 - .L_26)


	//   ....[0]....
.L_26:
        /*0084*/ 	.word	0x000002d0


	//   ....[1]....
        /*0088*/ 	.word	0x000002f0


	//----- nvinfo : EIATTR_REQNTID
	.align		4
.L_27:
        /*008c*/ 	.byte	0x04, 0x10
        /*008e*/ 	.short	(.L_29 - .L_28)
.L_28:
        /*0090*/ 	.word	0x00000080
        /*0094*/ 	.word	0x00000001
        /*0098*/ 	.word	0x00000001


	//----- nvinfo : EIATTR_CBANK_PARAM_SIZE
	.align		4
.L_29:
        /*009c*/ 	.byte	0x03, 0x19
        /*009e*/ 	.short	0x0034


	//----- nvinfo : EIATTR_PARAM_CBANK
	.align		4
        /*00a0*/ 	.byte	0x04, 0x0a
        /*00a2*/ 	.short	(.L_31 - .L_30)
	.align		4
.L_30:
        /*00a4*/ 	.word	index@(.nv.constant0.triton_poi_fused__native_batch_norm_legit_no_training_27)
        /*00a8*/ 	.short	0x0210
        /*00aa*/ 	.short	0x0034


	//----- nvinfo : EIATTR_SW_WAR
	.align		4
.L_31:
        /*00ac*/ 	.byte	0x04, 0x36
        /*00ae*/ 	.short	(.L_33 - .L_32)
.L_32:
        /*00b0*/ 	.word	0x00000008
.L_33:


//--------------------- .nv.callgraph             --------------------------
	.section	.nv.callgraph,"",@"SHT_CUDA_CALLGRAPH"
	.align	4
	.sectionentsize	8
	.align		4
        /*0000*/ 	.word	0x00000000
	.align		4
        /*0004*/ 	.word	0xffffffff
	.align		4
        /*0008*/ 	.word	0x00000000
	.align		4
        /*000c*/ 	.word	0xfffffffe
	.align		4
        /*0010*/ 	.word	0x00000000
	.align		4
        /*0014*/ 	.word	0xfffffffd
	.align		4
        /*0018*/ 	.word	0x00000000
	.align		4
        /*001c*/ 	.word	0xfffffffc


//--------------------- .nv.constant4             --------------------------
	.section	.nv.constant4,"a",@progbits
	.align	8
	.align		8
.nv.constant4:
        /*0000*/ 	.dword	_$_str
	.align		8
        /*0008*/ 	.dword	_$_str_$_2


//--------------------- .text.triton_poi_fused__native_batch_norm_legit_no_training_27 --------------------------
	.section	.text.triton_poi_fused__native_batch_norm_legit_no_training_27,"ax",@progbits
	.align	128
        .global         triton_poi_fused__native_batch_norm_legit_no_training_27
        .type           triton_poi_fused__native_batch_norm_legit_no_training_27,@function
        .size           triton_poi_fused__native_batch_norm_legit_no_training_27,(.L_x_1 - triton_poi_fused__native_batch_norm_legit_no_training_27)
        .other          triton_poi_fused__native_batch_norm_legit_no_training_27,@"STO_CUDA_ENTRY STV_DEFAULT"
triton_poi_fused__native_batch_norm_legit_no_training_27:
.text.triton_poi_fused__native_batch_norm_legit_no_training_27:
[----:B------:R-:W0:Y:S01]  /*0000*/  LDC R1, c[0x0][0x28] ;  /* 0x00000a00ff017b82 */ /* 0x000e220000000800 */
[----:B------:R-:W1:Y:S07]  /*0010*/  S2R R0, SR_TID.X ;  /* 0x0000000000007919 */ /* 0x000e6e0000002100 */
[----:B------:R-:W2:Y:S01]  /*0020*/  LDC.64 R8, c[0x0][0x220] ;  /* 0x00008800ff087b82 */ /* 0x000ea20000000a00 */
[----:B------:R-:W-:Y:S01]  /*0030*/  HFMA2.MMA R14, -RZ, RZ, 0, 0 ;  /* 0x00000000ff0e7435 */ /* 0x000fe200000001ff */
[----:B------:R-:W-:Y:S01]  /*0040*/  ULDC.64 UR4, c[0x0][0x208] ;  /* 0x0000820000047ab9 */ /* 0x000fe20000000a00 */
[----:B------:R-:W3:Y:S05]  /*0050*/  S2R R3, SR_CTAID.X ;  /* 0x0000000000037919 */ /* 0x000eea0000002500 */
[----:B------:R-:W4:Y:S08]  /*0060*/  LDC.64 R4, c[0x0][0x210] ;  /* 0x00008400ff047b82 */ /* 0x000f300000000a00 */
[----:B------:R-:W5:Y:S08]  /*0070*/  LDC.64 R6, c[0x0][0x218] ;  /* 0x00008600ff067b82 */ /* 0x000f700000000a00 */
[----:B------:R-:W5:Y:S01]  /*0080*/  LDC.64 R10, c[0x0][0x228] ;  /* 0x00008a00ff0a7b82 */ /* 0x000f620000000a00 */
[----:B-1----:R-:W-:-:S07]  /*0090*/  LOP3.LUT R0, R0, 0x7f, RZ, 0xc0, !PT ;  /* 0x0000007f00007812 */ /* 0x002fce00078ec0ff */
[----:B------:R-:W1:Y:S01]  /*00a0*/  LDC.64 R12, c[0x0][0x230] ;  /* 0x00008c00ff0c7b82 */ /* 0x000e620000000a00 */
[----:B---3--:R-:W-:-:S04]  /*00b0*/  LEA R0, R3, R0, 0x7 ;  /* 0x0000000003007211 */ /* 0x008fc800078e38ff */
[C---:B------:R-:W-:Y:S01]  /*00c0*/  ISETP.GE.AND P2, PT, R0.reuse, 0x1800, PT ;  /* 0x000018000000780c */ /* 0x040fe20003f46270 */
[----:B------:R-:W-:-:S05]  /*00d0*/  IMAD.HI R2, R0, 0x2aaaaaab, RZ ;  /* 0x2aaaaaab00027827 */ /* 0x000fca00078e02ff */
[----:B------:R-:W-:-:S04]  /*00e0*/  SHF.R.U32.HI R3, RZ, 0x1f, R2 ;  /* 0x0000001fff037819 */ /* 0x000fc80000011602 */
[----:B------:R-:W-:-:S05]  /*00f0*/  LEA.HI R3, R2, R3, RZ, 0x18 ;  /* 0x0000000302037211 */ /* 0x000fca00078fc0ff */
[----:B------:R-:W-:-:S04]  /*0100*/  IMAD R15, R3, -0x600, R0 ;  /* 0xfffffa00030f7824 */ /* 0x000fc800078e0200 */
[----:B--2---:R-:W-:-:S05]  /*0110*/  IMAD.WIDE R8, R15, 0x4, R8 ;  /* 0x000000040f087825 */ /* 0x004fca00078e0208 */
[----:B------:R2:W3:Y:S01]  /*0120*/  @!P2 LDG.E.EL R14, desc[UR4][R8.64] ;  /* 0x00000004080ea981 */ /* 0x0004e2000c2e1900 */
[----:B------:R-:W-:Y:S01]  /*0130*/  CS2R R2, SRZ ;  /* 0x0000000000027805 */ /* 0x000fe2000001ff00 */
[----:B----4-:R-:W-:-:S04]  /*0140*/  IMAD.WIDE R4, R0, 0x4, R4 ;  /* 0x0000000400047825 */ /* 0x010fc800078e0204 */
[C---:B-----5:R-:W-:Y:S01]  /*0150*/  IMAD.WIDE R6, R15.reuse, 0x4, R6 ;  /* 0x000000040f067825 */ /* 0x060fe200078e0206 */
[----:B------:R4:W5:Y:S03]  /*0160*/  @!P2 LDG.E R2, desc[UR4][R4.64] ;  /* 0x000000040402a981 */ /* 0x000966000c1e1900 */
[C---:B0-2---:R-:W-:Y:S01]  /*0170*/  IMAD.WIDE R8, R15.reuse, 0x4, R10 ;  /* 0x000000040f087825 */ /* 0x045fe200078e020a */
[----:B------:R0:W5:Y:S03]  /*0180*/  @!P2 LDG.E.EL R3, desc[UR4][R6.64] ;  /* 0x000000040603a981 */ /* 0x000166000c2e1900 */
[----:B-1----:R-:W-:Y:S01]  /*0190*/  IMAD.WIDE R10, R15, 0x4, R12 ;  /* 0x000000040f0a7825 */ /* 0x002fe200078e020c */
[----:B------:R-:W-:Y:S01]  /*01a0*/  CS2R R12, SRZ ;  /* 0x00000000000c7805 */ /* 0x000fe2000001ff00 */
[----:B----4-:R-:W1:Y:S05]  /*01b0*/  LDC.64 R4, c[0x0][0x238] ;  /* 0x00008e00ff047b82 */ /* 0x010e6a0000000a00 */
[----:B------:R-:W2:Y:S04]  /*01c0*/  @!P2 LDG.E.EL R12, desc[UR4][R8.64] ;  /* 0x00000004080ca981 */ /* 0x000ea8000c2e1900 */
[----:B------:R-:W2:Y:S01]  /*01d0*/  @!P2 LDG.E.EL R13, desc[UR4][R10.64] ;  /* 0x000000040a0da981 */ /* 0x000ea2000c2e1900 */
[----:B0-----:R-:W-:Y:S01]  /*01e0*/  MOV R6, 0x3e800000 ;  /* 0x3e80000000067802 */ /* 0x001fe20000000f00 */
[----:B---3--:R-:W-:-:S04]  /*01f0*/  FADD R14, R14, 9.9999997473787516356e-06 ;  /* 0x3727c5ac0e0e7421 */ /* 0x008fc80000000000 */
[----:B------:R-:W0:Y:S01]  /*0200*/  MUFU.SQRT R15, R14 ;  /* 0x0000000e000f7308 */ /* 0x000e220000002000 */
[----:B-----5:R-:W-:Y:S01]  /*0210*/  FADD R2, -R3, R2 ;  /* 0x0000000203027221 */ /* 0x020fe20000000100 */
[C---:B0-----:R-:W-:Y:S02]  /*0220*/  FSETP.GT.AND P0, PT, R15.reuse, 8.50705917302346158658e+37, PT ;  /* 0x7e8000000f00780b */ /* 0x041fe40003f04000 */
[----:B------:R-:W-:Y:S02]  /*0230*/  FSETP.GEU.AND P1, PT, R15, 1.175494350822287508e-38, PT ;  /* 0x008000000f00780b */ /* 0x000fe40003f2e000 */
[----:B------:R-:W-:-:S09]  /*0240*/  FSEL R6, R6, 1, P0 ;  /* 0x3f80000006067808 */ /* 0x000fd20000000000 */
[----:B------:R-:W-:Y:S02]  /*0250*/  @P0 FMUL R15, R15, 0.25 ;  /* 0x3e8000000f0f0820 */ /* 0x000fe40000400000 */
[----:B------:R-:W-:Y:S02]  /*0260*/  @!P1 FMUL R6, R6, 16777216 ;  /* 0x4b80000006069820 */ /* 0x000fe40000400000 */
[----:B------:R-:W-:-:S06]  /*0270*/  @!P1 FMUL R15, R15, 16777216 ;  /* 0x4b8000000f0f9820 */ /* 0x000fcc0000400000 */
[----:B------:R-:W0:Y:S02]  /*0280*/  MUFU.RCP R15, R15 ;  /* 0x0000000f000f7308 */ /* 0x000e240000001000 */
[----:B0-----:R-:W-:-:S04]  /*0290*/  FMUL R3, R15, R6 ;  /* 0x000000060f037220 */ /* 0x001fc80000400000 */
[----:B------:R-:W-:Y:S01]  /*02a0*/  FMUL R6, R2, R3 ;  /* 0x0000000302067220 */ /* 0x000fe20000400000 */
[----:B-1----:R-:W-:-:S04]  /*02b0*/  IMAD.WIDE R2, R0, 0x4, R4 ;  /* 0x0000000400027825 */ /* 0x002fc800078e0204 */
[----:B--2---:R-:W-:Y:S01]  /*02c0*/  FFMA R13, R6, R12, R13 ;  /* 0x0000000c060d7223 */ /* 0x004fe2000000000d */
[----:B------:R-:W-:Y:S06]  /*02d0*/  @P2 EXIT ;  /* 0x000000000000294d */ /* 0x000fec0003800000 */
[----:B------:R-:W-:Y:S01]  /*02e0*/  STG.E desc[UR4][R2.64], R13 ;  /* 0x0000000d02007986 */ /* 0x000fe2000c101904 */
[----:B------:R-:W-:Y:S05]  /*02f0*/  EXIT ;  /* 0x000000000000794d */ /* 0x000fea0003800000 */
.L_x_0:
[----:B------:R-:W-:-:S00]  /*0300*/  BRA `(.L_x_0) ;  /* 0xfffffffc00fc7947 */ /* 0x000fc0000383ffff */
[----:B------:R-:W-:-:S00]  /*0310*/  NOP ;  /* 0x0000000000007918 */ /* 0x000fc00000000000 */
        /* <DEDUP_REMOVED lines=14> */
.L_x_1:


//--------------------- .nv.global.init           --------------------------
	.section	.nv.global.init,"aw",@progbits
.nv.global.init:
	.type		_$_str,@object
	.size		_$_str,(_$_str_$_2 - _$_str)
_$_str:
        /*0000*/ 	.byte	0x5f, 0x5f, 0x43, 0x55, 0x44, 0x41, 0x5f, 0x46, 0x54, 0x5a, 0x00
	.type		_$_str_$_2,@object
	.size		_$_str_$_2,(.L_1 - _$_str_$_2)
_$_str_$_2:
        /*000b*/ 	.byte	0x5f, 0x5f, 0x43, 0x55, 0x44, 0x41, 0x5f, 0x50, 0x52, 0x45, 0x43, 0x5f, 0x53, 0x51, 0x52, 0x54
        /*001b*/ 	.byte	0x00
.L_1:


//--------------------- .nv.constant0.triton_poi_fused__native_batch_norm_legit_no_training_27 --------------------------
	.section	.nv.constant0.triton_poi_fused__native_batch_norm_legit_no_training_27,"a",@progbits
	.sectionflags	@""
	.align	4
.nv.constant0.triton_poi_fused__native_batch_norm_legit_no_training_27:
	.zero		580
